//
// Generated by NVIDIA NVVM Compiler
//
// Compiler Build ID: CL-36424714
// Cuda compilation tools, release 13.0, V13.0.88
// Based on NVVM 20.0.0
//

.version 9.0
.target sm_100
.address_size 64

	// .globl	_Z12efieldKernelPdS_S_S_S_S_S_S_S_S_S_id

.visible .entry _Z12efieldKernelPdS_S_S_S_S_S_S_S_S_S_id(
	.param .u64 .ptr .align 1 _Z12efieldKernelPdS_S_S_S_S_S_S_S_S_S_id_param_0,
	.param .u64 .ptr .align 1 _Z12efieldKernelPdS_S_S_S_S_S_S_S_S_S_id_param_1,
	.param .u64 .ptr .align 1 _Z12efieldKernelPdS_S_S_S_S_S_S_S_S_S_id_param_2,
	.param .u64 .ptr .align 1 _Z12efieldKernelPdS_S_S_S_S_S_S_S_S_S_id_param_3,
	.param .u64 .ptr .align 1 _Z12efieldKernelPdS_S_S_S_S_S_S_S_S_S_id_param_4,
	.param .u64 .ptr .align 1 _Z12efieldKernelPdS_S_S_S_S_S_S_S_S_S_id_param_5,
	.param .u64 .ptr .align 1 _Z12efieldKernelPdS_S_S_S_S_S_S_S_S_S_id_param_6,
	.param .u64 .ptr .align 1 _Z12efieldKernelPdS_S_S_S_S_S_S_S_S_S_id_param_7,
	.param .u64 .ptr .align 1 _Z12efieldKernelPdS_S_S_S_S_S_S_S_S_S_id_param_8,
	.param .u64 .ptr .align 1 _Z12efieldKernelPdS_S_S_S_S_S_S_S_S_S_id_param_9,
	.param .u64 .ptr .align 1 _Z12efieldKernelPdS_S_S_S_S_S_S_S_S_S_id_param_10,
	.param .u32 _Z12efieldKernelPdS_S_S_S_S_S_S_S_S_S_id_param_11,
	.param .f64 _Z12efieldKernelPdS_S_S_S_S_S_S_S_S_S_id_param_12
)
{
	.reg .pred 	%p<10>;
	.reg .b32 	%r<9>;
	.reg .b64 	%rd<58>;
	.reg .b64 	%fd<42>;

	ld.param.u64 	%rd12, [_Z12efieldKernelPdS_S_S_S_S_S_S_S_S_S_id_param_0];
	ld.param.u64 	%rd13, [_Z12efieldKernelPdS_S_S_S_S_S_S_S_S_S_id_param_1];
	ld.param.u64 	%rd14, [_Z12efieldKernelPdS_S_S_S_S_S_S_S_S_S_id_param_2];
	ld.param.u64 	%rd5, [_Z12efieldKernelPdS_S_S_S_S_S_S_S_S_S_id_param_4];
	ld.param.u64 	%rd8, [_Z12efieldKernelPdS_S_S_S_S_S_S_S_S_S_id_param_7];
	ld.param.u64 	%rd9, [_Z12efieldKernelPdS_S_S_S_S_S_S_S_S_S_id_param_8];
	ld.param.u64 	%rd10, [_Z12efieldKernelPdS_S_S_S_S_S_S_S_S_S_id_param_9];
	ld.param.u64 	%rd11, [_Z12efieldKernelPdS_S_S_S_S_S_S_S_S_S_id_param_10];
	ld.param.u32 	%r3, [_Z12efieldKernelPdS_S_S_S_S_S_S_S_S_S_id_param_11];
	cvta.to.global.u64 	%rd1, %rd14;
	cvta.to.global.u64 	%rd2, %rd13;
	cvta.to.global.u64 	%rd3, %rd12;
	mov.u32 	%r4, %ctaid.x;
	mov.u32 	%r5, %ntid.x;
	mov.u32 	%r6, %tid.x;
	mad.lo.s32 	%r1, %r4, %r5, %r6;
	setp.ge.s32 	%p1, %r1, %r3;
	@%p1 bra 	$L__BB0_13;
	setp.lt.s32 	%p2, %r1, 2;
	add.s32 	%r2, %r3, -3;
	setp.ge.s32 	%p3, %r1, %r2;
	or.pred  	%p4, %p2, %p3;
	@%p4 bra 	$L__BB0_3;
	ld.param.f64 	%fd41, [_Z12efieldKernelPdS_S_S_S_S_S_S_S_S_S_id_param_12];
	ld.param.u64 	%rd57, [_Z12efieldKernelPdS_S_S_S_S_S_S_S_S_S_id_param_6];
	ld.param.u64 	%rd56, [_Z12efieldKernelPdS_S_S_S_S_S_S_S_S_S_id_param_5];
	ld.param.u64 	%rd55, [_Z12efieldKernelPdS_S_S_S_S_S_S_S_S_S_id_param_3];
	mul.wide.u32 	%rd15, %r1, 8;
	add.s64 	%rd16, %rd3, %rd15;
	ld.global.f64 	%fd2, [%rd16];
	cvta.to.global.u64 	%rd17, %rd56;
	add.s64 	%rd18, %rd17, %rd15;
	ld.global.f64 	%fd3, [%rd18];
	cvta.to.global.u64 	%rd19, %rd9;
	add.s64 	%rd20, %rd19, %rd15;
	ld.global.f64 	%fd4, [%rd20];
	add.f64 	%fd5, %fd3, %fd4;
	sub.f64 	%fd6, %fd2, %fd5;
	st.global.f64 	[%rd16], %fd6;
	add.s64 	%rd21, %rd2, %rd15;
	ld.global.f64 	%fd7, [%rd21];
	cvta.to.global.u64 	%rd22, %rd57;
	add.s64 	%rd23, %rd22, %rd15;
	ld.global.f64 	%fd8, [%rd23];
	cvta.to.global.u64 	%rd24, %rd10;
	add.s64 	%rd25, %rd24, %rd15;
	ld.global.f64 	%fd9, [%rd25];
	add.f64 	%fd10, %fd8, %fd9;
	sub.f64 	%fd11, %fd7, %fd10;
	cvta.to.global.u64 	%rd26, %rd5;
	add.s64 	%rd27, %rd26, %rd15;
	ld.global.f64 	%fd12, [%rd27+8];
	ld.global.f64 	%fd13, [%rd27];
	sub.f64 	%fd14, %fd12, %fd13;
	mul.f64 	%fd15, %fd41, %fd14;
	sub.f64 	%fd16, %fd11, %fd15;
	st.global.f64 	[%rd21], %fd16;
	add.s64 	%rd28, %rd1, %rd15;
	ld.global.f64 	%fd17, [%rd28];
	cvta.to.global.u64 	%rd29, %rd8;
	add.s64 	%rd30, %rd29, %rd15;
	ld.global.f64 	%fd18, [%rd30];
	cvta.to.global.u64 	%rd31, %rd11;
	add.s64 	%rd32, %rd31, %rd15;
	ld.global.f64 	%fd19, [%rd32];
	add.f64 	%fd20, %fd18, %fd19;
	sub.f64 	%fd21, %fd17, %fd20;
	cvta.to.global.u64 	%rd33, %rd55;
	add.s64 	%rd34, %rd33, %rd15;
	ld.global.f64 	%fd22, [%rd34+8];
	ld.global.f64 	%fd23, [%rd34];
	sub.f64 	%fd24, %fd22, %fd23;
	fma.rn.f64 	%fd25, %fd41, %fd24, %fd21;
	st.global.f64 	[%rd28], %fd25;
$L__BB0_3:
	add.s32 	%r7, %r3, -1;
	setp.ne.s32 	%p5, %r1, %r7;
	@%p5 bra 	$L__BB0_5;
	ld.global.f64 	%fd26, [%rd3+32];
	mul.wide.s32 	%rd35, %r1, 8;
	add.s64 	%rd36, %rd3, %rd35;
	st.global.f64 	[%rd36], %fd26;
	ld.global.f64 	%fd27, [%rd2+32];
	add.s64 	%rd37, %rd2, %rd35;
	st.global.f64 	[%rd37], %fd27;
	ld.global.f64 	%fd28, [%rd1+32];
	add.s64 	%rd38, %rd1, %rd35;
	st.global.f64 	[%rd38], %fd28;
$L__BB0_5:
	add.s32 	%r8, %r3, -2;
	setp.ne.s32 	%p6, %r1, %r8;
	@%p6 bra 	$L__BB0_7;
	ld.global.f64 	%fd29, [%rd3+24];
	mul.wide.s32 	%rd39, %r1, 8;
	add.s64 	%rd40, %rd3, %rd39;
	st.global.f64 	[%rd40], %fd29;
	ld.global.f64 	%fd30, [%rd2+24];
	add.s64 	%rd41, %rd2, %rd39;
	st.global.f64 	[%rd41], %fd30;
	ld.global.f64 	%fd31, [%rd1+24];
	add.s64 	%rd42, %rd1, %rd39;
	st.global.f64 	[%rd42], %fd31;
$L__BB0_7:
	setp.ne.s32 	%p7, %r1, %r2;
	@%p7 bra 	$L__BB0_9;
	ld.global.f64 	%fd32, [%rd3+16];
	mul.wide.s32 	%rd43, %r1, 8;
	add.s64 	%rd44, %rd3, %rd43;
	st.global.f64 	[%rd44], %fd32;
	ld.global.f64 	%fd33, [%rd2+16];
	add.s64 	%rd45, %rd2, %rd43;
	st.global.f64 	[%rd45], %fd33;
	ld.global.f64 	%fd34, [%rd1+16];
	add.s64 	%rd46, %rd1, %rd43;
	st.global.f64 	[%rd46], %fd34;
$L__BB0_9:
	setp.eq.s32 	%p8, %r1, 1;
	@%p8 bra 	$L__BB0_12;
	setp.ne.s32 	%p9, %r1, 0;
	@%p9 bra 	$L__BB0_13;
	mul.wide.s32 	%rd51, %r3, 8;
	add.s64 	%rd52, %rd3, %rd51;
	ld.global.f64 	%fd38, [%rd52+-40];
	st.global.f64 	[%rd3], %fd38;
	add.s64 	%rd53, %rd2, %rd51;
	ld.global.f64 	%fd39, [%rd53+-40];
	st.global.f64 	[%rd2], %fd39;
	add.s64 	%rd54, %rd1, %rd51;
	ld.global.f64 	%fd40, [%rd54+-40];
	st.global.f64 	[%rd1], %fd40;
	bra.uni 	$L__BB0_13;
$L__BB0_12:
	mul.wide.s32 	%rd47, %r3, 8;
	add.s64 	%rd48, %rd3, %rd47;
	ld.global.f64 	%fd35, [%rd48+-32];
	st.global.f64 	[%rd3+8], %fd35;
	add.s64 	%rd49, %rd2, %rd47;
	ld.global.f64 	%fd36, [%rd49+-32];
	st.global.f64 	[%rd2+8], %fd36;
	add.s64 	%rd50, %rd1, %rd47;
	ld.global.f64 	%fd37, [%rd50+-32];
	st.global.f64 	[%rd1+8], %fd37;
$L__BB0_13:
	ret;

}


// ===== COMPILED SASS (sm_100) =====

	.target	sm_100

	.elftype	@"ET_EXEC"


//--------------------- .note.nv.tkinfo           --------------------------
	.section	.note.nv.tkinfo,"",@"SHT_NOTE"
	.sectionflags	@"SHF_NOTE_NV_TKINFO"
	.tkinfo
        /*0018*/ 	.word	0x00000002
        /*0030*/ 	.string	""
        /*0030*/ 	.string	"ptxas"
        /*0030*/ 	.string	"Cuda compilation tools, release 13.0, V13.0.88"
        /*0030*/ 	.string	"Build cuda_13.0.r13.0/compiler.36424714_0"
        /*0030*/ 	.string	"-arch sm_100 -m 64 "



//--------------------- .note.nv.cuinfo           --------------------------
	.section	.note.nv.cuinfo,"",@"SHT_NOTE"
	.sectionflags	@"SHF_NOTE_NV_CUINFO"
        /*0018*/ 	.short	0x0002
        /*001a*/ 	.short	0x0064
        /*001c*/ 	.short	0x0082
	.zero		2


//--------------------- .nv.info                  --------------------------
	.section	.nv.info,"",@"SHT_CUDA_INFO"
	.align	4


	//----- nvinfo : EIATTR_REGCOUNT
	.align		4
        /*0000*/ 	.byte	0x04, 0x2f
        /*0002*/ 	.short	(.L_1 - .L_0)
	.align		4
.L_0:
        /*0004*/ 	.word	index@(_Z12efieldKernelPdS_S_S_S_S_S_S_S_S_S_id)
        /*0008*/ 	.word	0x00000020


	//----- nvinfo : EIATTR_FRAME_SIZE
	.align		4
.L_1:
        /*000c*/ 	.byte	0x04, 0x11
        /*000e*/ 	.short	(.L_3 - .L_2)
	.align		4
.L_2:
        /*0010*/ 	.word	index@(_Z12efieldKernelPdS_S_S_S_S_S_S_S_S_S_id)
        /*0014*/ 	.word	0x00000000


	//----- nvinfo : EIATTR_MIN_STACK_SIZE
	.align		4
.L_3:
        /*0018*/ 	.byte	0x04, 0x12
        /*001a*/ 	.short	(.L_5 - .L_4)
	.align		4
.L_4:
        /*001c*/ 	.word	index@(_Z12efieldKernelPdS_S_S_S_S_S_S_S_S_S_id)
        /*0020*/ 	.word	0x00000000
.L_5:


//--------------------- .nv.compat                --------------------------
	.section	.nv.compat,"",@"SHT_CUDA_COMPAT_INFO"
	.align	4
        /*0000*/ 	.byte	0x02, 0x09, 0x00, 0x00, 0x02, 0x02, 0x01, 0x00, 0x02, 0x05, 0x05, 0x00, 0x03, 0x07, 0x01, 0x01
        /*0010*/ 	.byte	0x02, 0x03, 0x00, 0x00, 0x02, 0x06, 0x01, 0x00, 0x04, 0x0b, 0x08, 0x00, 0x01, 0x00, 0x00, 0x00
        /*0020*/ 	.byte	0x00, 0x00, 0x00, 0x00


//--------------------- .nv.info._Z12efieldKernelPdS_S_S_S_S_S_S_S_S_S_id --------------------------
	.section	.nv.info._Z12efieldKernelPdS_S_S_S_S_S_S_S_S_S_id,"",@"SHT_CUDA_INFO"
	.sectionflags	@""
	.align	4


	//----- nvinfo : EIATTR_CUDA_API_VERSION
	.align		4
        /*0000*/ 	.byte	0x04, 0x37
        /*0002*/ 	.short	(.L_7 - .L_6)
.L_6:
        /*0004*/ 	.word	0x00000082


	//----- nvinfo : EIATTR_KPARAM_INFO
	.align		4
.L_7:
        /*0008*/ 	.byte	0x04, 0x17
        /*000a*/ 	.short	(.L_9 - .L_8)
.L_8:
        /*000c*/ 	.word	0x00000000
        /*0010*/ 	.short	0x000c
        /*0012*/ 	.short	0x0060
        /*0014*/ 	.byte	0x00, 0xf0, 0x21, 0x00


	//----- nvinfo : EIATTR_KPARAM_INFO
	.align		4
.L_9:
        /*0018*/ 	.byte	0x04, 0x17
        /*001a*/ 	.short	(.L_11 - .L_10)
.L_10:
        /*001c*/ 	.word	0x00000000
        /*0020*/ 	.short	0x000b
        /*0022*/ 	.short	0x0058
        /*0024*/ 	.byte	0x00, 0xf0, 0x11, 0x00


	//----- nvinfo : EIATTR_KPARAM_INFO
	.align		4
.L_11:
        /*0028*/ 	.byte	0x04, 0x17
        /*002a*/ 	.short	(.L_13 - .L_12)
.L_12:
        /*002c*/ 	.word	0x00000000
        /*0030*/ 	.short	0x000a
        /*0032*/ 	.short	0x0050
        /*0034*/ 	.byte	0x00, 0xf5, 0x21, 0x00


	//----- nvinfo : EIATTR_KPARAM_INFO
	.align		4
.L_13:
        /*0038*/ 	.byte	0x04, 0x17
        /*003a*/ 	.short	(.L_15 - .L_14)
.L_14:
        /*003c*/ 	.word	0x00000000
        /*0040*/ 	.short	0x0009
        /*0042*/ 	.short	0x0048
        /*0044*/ 	.byte	0x00, 0xf5, 0x21, 0x00


	//----- nvinfo : EIATTR_KPARAM_INFO
	.align		4
.L_15:
        /*0048*/ 	.byte	0x04, 0x17
        /*004a*/ 	.short	(.L_17 - .L_16)
.L_16:
        /*004c*/ 	.word	0x00000000
        /*0050*/ 	.short	0x0008
        /*0052*/ 	.short	0x0040
        /*0054*/ 	.byte	0x00, 0xf5, 0x21, 0x00


	//----- nvinfo : EIATTR_KPARAM_INFO
	.align		4
.L_17:
        /*0058*/ 	.byte	0x04, 0x17
        /*005a*/ 	.short	(.L_19 - .L_18)
.L_18:
        /*005c*/ 	.word	0x00000000
        /*0060*/ 	.short	0x0007
        /*0062*/ 	.short	0x0038
        /*0064*/ 	.byte	0x00, 0xf5, 0x21, 0x00


	//----- nvinfo : EIATTR_KPARAM_INFO
	.align		4
.L_19:
        /*0068*/ 	.byte	0x04, 0x17
        /*006a*/ 	.short	(.L_21 - .L_20)
.L_20:
        /*006c*/ 	.word	0x00000000
        /*0070*/ 	.short	0x0006
        /*0072*/ 	.short	0x0030
        /*0074*/ 	.byte	0x00, 0xf5, 0x21, 0x00


	//----- nvinfo : EIATTR_KPARAM_INFO
	.align		4
.L_21:
        /*0078*/ 	.byte	0x04, 0x17
        /*007a*/ 	.short	(.L_23 - .L_22)
.L_22:
        /*007c*/ 	.word	0x00000000
        /*0080*/ 	.short	0x0005
        /*0082*/ 	.short	0x0028
        /*0084*/ 	.byte	0x00, 0xf5, 0x21, 0x00


	//----- nvinfo : EIATTR_KPARAM_INFO
	.align		4
.L_23:
        /*0088*/ 	.byte	0x04, 0x17
        /*008a*/ 	.short	(.L_25 - .L_24)
.L_24:
        /*008c*/ 	.word	0x00000000
        /*0090*/ 	.short	0x0004
        /*0092*/ 	.short	0x0020
        /*0094*/ 	.byte	0x00, 0xf5, 0x21, 0x00


	//----- nvinfo : EIATTR_KPARAM_INFO
	.align		4
.L_25:
        /*0098*/ 	.byte	0x04, 0x17
        /*009a*/ 	.short	(.L_27 - .L_26)
.L_26:
        /*009c*/ 	.word	0x00000000
        /*00a0*/ 	.short	0x0003
        /*00a2*/ 	.short	0x0018
        /*00a4*/ 	.byte	0x00, 0xf5, 0x21, 0x00


	//----- nvinfo : EIATTR_KPARAM_INFO
	.align		4
.L_27:
        /*00a8*/ 	.byte	0x04, 0x17
        /*00aa*/ 	.short	(.L_29 - .L_28)
.L_28:
        /*00ac*/ 	.word	0x00000000
        /*00b0*/ 	.short	0x0002
        /*00b2*/ 	.short	0x0010
        /*00b4*/ 	.byte	0x00, 0xf5, 0x21, 0x00


	//----- nvinfo : EIATTR_KPARAM_INFO
	.align		4
.L_29:
        /*00b8*/ 	.byte	0x04, 0x17
        /*00ba*/ 	.short	(.L_31 - .L_30)
.L_30:
        /*00bc*/ 	.word	0x00000000
        /*00c0*/ 	.short	0x0001
        /*00c2*/ 	.short	0x0008
        /*00c4*/ 	.byte	0x00, 0xf5, 0x21, 0x00


	//----- nvinfo : EIATTR_KPARAM_INFO
	.align		4
.L_31:
        /*00c8*/ 	.byte	0x04, 0x17
        /*00ca*/ 	.short	(.L_33 - .L_32)
.L_32:
        /*00cc*/ 	.word	0x00000000
        /*00d0*/ 	.short	0x0000
        /*00d2*/ 	.short	0x0000
        /*00d4*/ 	.byte	0x00, 0xf5, 0x21, 0x00


	//----- nvinfo : EIATTR_SPARSE_MMA_MASK
	.align		4
.L_33:
        /*00d8*/ 	.byte	0x03, 0x50
        /*00da*/ 	.short	0x0000


	//----- nvinfo : EIATTR_MAXREG_COUNT
	.align		4
        /*00dc*/ 	.byte	0x03, 0x1b
        /*00de*/ 	.short	0x00ff


	//----- nvinfo : EIATTR_MERCURY_ISA_VERSION
	.align		4
        /*00e0*/ 	.byte	0x03, 0x5f
        /*00e2*/ 	.short	0x0101


	//----- nvinfo : EIATTR_VRC_CTA_INIT_COUNT
	.align		4
        /*00e4*/ 	.byte	0x02, 0x4a
	.zero		1
	.zero		1


	//----- nvinfo : EIATTR_EXIT_INSTR_OFFSETS
	.align		4
        /*00e8*/ 	.byte	0x04, 0x1c
        /*00ea*/ 	.short	(.L_35 - .L_34)


	//   ....[0]....
.L_34:
        /*00ec*/ 	.word	0x00000070


	//   ....[1]....
        /*00f0*/ 	.word	0x00000780


	//   ....[2]....
        /*00f4*/ 	.word	0x00000880


	//   ....[3]....
        /*00f8*/ 	.word	0x00000980


	//----- nvinfo : EIATTR_CRS_STACK_SIZE
	.align		4
.L_35:
        /*00fc*/ 	.byte	0x04, 0x1e
        /*00fe*/ 	.short	(.L_37 - .L_36)
.L_36:
        /*0100*/ 	.word	0x00000000


	//----- nvinfo : EIATTR_CBANK_PARAM_SIZE
	.align		4
.L_37:
        /*0104*/ 	.byte	0x03, 0x19
        /*0106*/ 	.short	0x0068


	//----- nvinfo : EIATTR_PARAM_CBANK
	.align		4
        /*0108*/ 	.byte	0x04, 0x0a
        /*010a*/ 	.short	(.L_39 - .L_38)
	.align		4
.L_38:
        /*010c*/ 	.word	index@(.nv.constant0._Z12efieldKernelPdS_S_S_S_S_S_S_S_S_S_id)
        /*0110*/ 	.short	0x0380
        /*0112*/ 	.short	0x0068


	//----- nvinfo : EIATTR_SW_WAR
	.align		4
.L_39:
        /*0114*/ 	.byte	0x04, 0x36
        /*0116*/ 	.short	(.L_41 - .L_40)
.L_40:
        /*0118*/ 	.word	0x00000008
.L_41:


//--------------------- .nv.callgraph             --------------------------
	.section	.nv.callgraph,"",@"SHT_CUDA_CALLGRAPH"
	.align	4
	.sectionentsize	8
	.align		4
        /*0000*/ 	.word	0x00000000
	.align		4
        /*0004*/ 	.word	0xffffffff
	.align		4
        /*0008*/ 	.word	0x00000000
	.align		4
        /*000c*/ 	.word	0xfffffffe
	.align		4
        /*0010*/ 	.word	0x00000000
	.align		4
        /*0014*/ 	.word	0xfffffffd
	.align		4
        /*0018*/ 	.word	0x00000000
	.align		4
        /*001c*/ 	.word	0xfffffffc


//--------------------- .text._Z12efieldKernelPdS_S_S_S_S_S_S_S_S_S_id --------------------------
	.section	.text._Z12efieldKernelPdS_S_S_S_S_S_S_S_S_S_id,"ax",@progbits
	.align	128
        .global         _Z12efieldKernelPdS_S_S_S_S_S_S_S_S_S_id
        .type           _Z12efieldKernelPdS_S_S_S_S_S_S_S_S_S_id,@function
        .size           _Z12efieldKernelPdS_S_S_S_S_S_S_S_S_S_id,(.L_x_6 - _Z12efieldKernelPdS_S_S_S_S_S_S_S_S_S_id)
        .other          _Z12efieldKernelPdS_S_S_S_S_S_S_S_S_S_id,@"STO_CUDA_ENTRY STV_DEFAULT"
_Z12efieldKernelPdS_S_S_S_S_S_S_S_S_S_id:
.text._Z12efieldKernelPdS_S_S_S_S_S_S_S_S_S_id:
[----:B------:R-:W-:Y:S01]  /*0000*/  LDC R1, c[0x0][0x37c] ;  /* 0x0000df00ff017b82 */ /* 0x000fe20000000800 */
[----:B------:R-:W0:Y:S07]  /*0010*/  S2R R2, SR_TID.X ;  /* 0x0000000000027919 */ /* 0x000e2e0000002100 */
[----:B------:R-:W0:Y:S08]  /*0020*/  S2UR UR4, SR_CTAID.X ;  /* 0x00000000000479c3 */ /* 0x000e300000002500 */
[----:B------:R-:W0:Y:S08]  /*0030*/  LDC R5, c[0x0][0x360] ;  /* 0x0000d800ff057b82 */ /* 0x000e300000000800 */
[----:B------:R-:W1:Y:S01]  /*0040*/  LDC R0, c[0x0][0x3d8] ;  /* 0x0000f600ff007b82 */ /* 0x000e620000000800 */
[----:B0-----:R-:W-:-:S05]  /*0050*/  IMAD R5, R5, UR4, R2 ;  /* 0x0000000405057c24 */ /* 0x001fca000f8e0202 */
[----:B-1----:R-:W-:-:S13]  /*0060*/  ISETP.GE.AND P0, PT, R5, R0, PT ;  /* 0x000000000500720c */ /* 0x002fda0003f06270 */
[----:B------:R-:W-:Y:S05]  /*0070*/  @P0 EXIT ;  /* 0x000000000000094d */ /* 0x000fea0003800000 */
[C---:B------:R-:W-:Y:S01]  /*0080*/  IADD3 R2, PT, PT, R0.reuse, -0x1, RZ ;  /* 0xffffffff00027810 */ /* 0x040fe20007ffe0ff */
[----:B------:R-:W0:Y:S01]  /*0090*/  LDCU.64 UR4, c[0x0][0x358] ;  /* 0x00006b00ff0477ac */ /* 0x000e220008000a00 */
[----:B------:R-:W-:Y:S01]  /*00a0*/  IADD3 R4, PT, PT, R0, -0x3, RZ ;  /* 0xfffffffd00047810 */ /* 0x000fe20007ffe0ff */
[----:B------:R-:W-:Y:S01]  /*00b0*/  BSSY.RECONVERGENT B0, `(.L_x_0) ;  /* 0x0000037000007945 */ /* 0x000fe20003800200 */
[C---:B------:R-:W-:Y:S02]  /*00c0*/  ISETP.NE.AND P1, PT, R5.reuse, R2, PT ;  /* 0x000000020500720c */ /* 0x040fe40003f25270 */
[----:B------:R-:W-:-:S04]  /*00d0*/  ISETP.GE.AND P0, PT, R5, R4, PT ;  /* 0x000000040500720c */ /* 0x000fc80003f06270 */
[----:B------:R-:W-:-:S07]  /*00e0*/  ISETP.LT.OR P0, PT, R5, 0x2, P0 ;  /* 0x000000020500780c */ /* 0x000fce0000701670 */
[----:B------:R-:W1:Y:S06]  /*00f0*/  @!P1 LDC.64 R2, c[0x0][0x380] ;  /* 0x0000e000ff029b82 */ /* 0x000e6c0000000a00 */
[----:B0-----:R-:W-:Y:S05]  /*0100*/  @P0 BRA `(.L_x_1) ;  /* 0x0000000000c40947 */ /* 0x001fea0003800000 */
[----:B------:R-:W0:Y:S01]  /*0110*/  LDC.64 R16, c[0x0][0x3a8] ;  /* 0x0000ea00ff107b82 */ /* 0x000e220000000a00 */
[----:B------:R-:W2:Y:S07]  /*0120*/  LDCU.64 UR6, c[0x0][0x3e0] ;  /* 0x00007c00ff0677ac */ /* 0x000eae0008000a00 */
[----:B------:R-:W3:Y:S08]  /*0130*/  LDC.64 R18, c[0x0][0x3c0] ;  /* 0x0000f000ff127b82 */ /* 0x000ef00000000a00 */
[----:B------:R-:W4:Y:S01]  /*0140*/  LDC.64 R10, c[0x0][0x380] ;  /* 0x0000e000ff0a7b82 */ /* 0x000f220000000a00 */
[----:B0-----:R-:W-:-:S07]  /*0150*/  IMAD.WIDE.U32 R16, R5, 0x8, R16 ;  /* 0x0000000805107825 */ /* 0x001fce00078e0010 */
[----:B------:R-:W0:Y:S01]  /*0160*/  LDC.64 R12, c[0x0][0x3c8] ;  /* 0x0000f200ff0c7b82 */ /* 0x000e220000000a00 */
[----:B------:R-:W5:Y:S01]  /*0170*/  LDG.E.64 R16, desc[UR4][R16.64] ;  /* 0x0000000410107981 */ /* 0x000f62000c1e1b00 */
[----:B---3--:R-:W-:-:S06]  /*0180*/  IMAD.WIDE.U32 R18, R5, 0x8, R18 ;  /* 0x0000000805127825 */ /* 0x008fcc00078e0012 */
[----:B------:R-:W3:Y:S01]  /*0190*/  LDC.64 R26, c[0x0][0x3b0] ;  /* 0x0000ec00ff1a7b82 */ /* 0x000ee20000000a00 */
[----:B------:R-:W5:Y:S01]  /*01a0*/  LDG.E.64 R18, desc[UR4][R18.64] ;  /* 0x0000000412127981 */ /* 0x000f62000c1e1b00 */
[----:B----4-:R-:W-:-:S06]  /*01b0*/  IMAD.WIDE.U32 R10, R5, 0x8, R10 ;  /* 0x00000008050a7825 */ /* 0x010fcc00078e000a */
[----:B------:R-:W4:Y:S01]  /*01c0*/  LDC.64 R6, c[0x0][0x388] ;  /* 0x0000e200ff067b82 */ /* 0x000f220000000a00 */
[----:B------:R-:W2:Y:S07]  /*01d0*/  LDG.E.64 R14, desc[UR4][R10.64] ;  /* 0x000000040a0e7981 */ /* 0x000eae000c1e1b00 */
[----:B------:R-:W1:Y:S01]  /*01e0*/  LDC.64 R8, c[0x0][0x3a0] ;  /* 0x0000e800ff087b82 */ /* 0x000e620000000a00 */
[----:B0-----:R-:W-:-:S04]  /*01f0*/  IMAD.WIDE.U32 R22, R5, 0x8, R12 ;  /* 0x0000000805167825 */ /* 0x001fc800078e000c */
[----:B---3--:R-:W-:-:S04]  /*0200*/  IMAD.WIDE.U32 R26, R5, 0x8, R26 ;  /* 0x00000008051a7825 */ /* 0x008fc800078e001a */
[----:B----4-:R-:W-:-:S04]  /*0210*/  IMAD.WIDE.U32 R6, R5, 0x8, R6 ;  /* 0x0000000805067825 */ /* 0x010fc800078e0006 */
[C---:B-1----:R-:W-:Y:S01]  /*0220*/  IMAD.WIDE.U32 R28, R5.reuse, 0x8, R8 ;  /* 0x00000008051c7825 */ /* 0x042fe200078e0008 */
[----:B-----5:R-:W-:Y:S01]  /*0230*/  DADD R20, R16, R18 ;  /* 0x0000000010147229 */ /* 0x020fe20000000012 */
[----:B------:R-:W0:Y:S07]  /*0240*/  LDC.64 R16, c[0x0][0x3b8] ;  /* 0x0000ee00ff107b82 */ /* 0x000e2e0000000a00 */
[----:B--2---:R-:W-:Y:S01]  /*0250*/  DADD R24, R14, -R20 ;  /* 0x000000000e187229 */ /* 0x004fe20000000814 */
[----:B------:R-:W1:Y:S06]  /*0260*/  LDC.64 R14, c[0x0][0x3d0] ;  /* 0x0000f400ff0e7b82 */ /* 0x000e6c0000000a00 */
[----:B------:R2:W-:Y:S04]  /*0270*/  STG.E.64 desc[UR4][R10.64], R24 ;  /* 0x000000180a007986 */ /* 0x0005e8000c101b04 */
[----:B------:R-:W3:Y:S04]  /*0280*/  LDG.E.64 R12, desc[UR4][R26.64] ;  /* 0x000000041a0c7981 */ /* 0x000ee8000c1e1b00 */
[----:B------:R-:W3:Y:S04]  /*0290*/  LDG.E.64 R22, desc[UR4][R22.64] ;  /* 0x0000000416167981 */ /* 0x000ee8000c1e1b00 */
[----:B------:R-:W4:Y:S01]  /*02a0*/  LDG.E.64 R8, desc[UR4][R6.64] ;  /* 0x0000000406087981 */ /* 0x000f22000c1e1b00 */
[----:B--2---:R-:W2:Y:S03]  /*02b0*/  LDC.64 R10, c[0x0][0x390] ;  /* 0x0000e400ff0a7b82 */ /* 0x004ea60000000a00 */
[----:B------:R-:W5:Y:S04]  /*02c0*/  LDG.E.64 R20, desc[UR4][R28.64+0x8] ;  /* 0x000008041c147981 */ /* 0x000f68000c1e1b00 */
[----:B------:R-:W5:Y:S01]  /*02d0*/  LDG.E.64 R18, desc[UR4][R28.64] ;  /* 0x000000041c127981 */ /* 0x000f62000c1e1b00 */
[----:B0-----:R-:W-:-:S04]  /*02e0*/  IMAD.WIDE.U32 R16, R5, 0x8, R16 ;  /* 0x0000000805107825 */ /* 0x001fc800078e0010 */
[----:B-1----:R-:W-:-:S04]  /*02f0*/  IMAD.WIDE.U32 R14, R5, 0x8, R14 ;  /* 0x00000008050e7825 */ /* 0x002fc800078e000e */
[----:B--2---:R-:W-:Y:S01]  /*0300*/  IMAD.WIDE.U32 R10, R5, 0x8, R10 ;  /* 0x00000008050a7825 */ /* 0x004fe200078e000a */
[----:B---3--:R-:W-:Y:S01]  /*0310*/  DADD R24, R12, R22 ;  /* 0x000000000c187229 */ /* 0x008fe20000000016 */
[----:B------:R-:W0:Y:S07]  /*0320*/  LDC.64 R12, c[0x0][0x398] ;  /* 0x0000e600ff0c7b82 */ /* 0x000e2e0000000a00 */
[----:B----4-:R-:W-:Y:S02]  /*0330*/  DADD R8, R8, -R24 ;  /* 0x0000000008087229 */ /* 0x010fe40000000818 */
[----:B-----5:R-:W-:-:S08]  /*0340*/  DADD R18, R20, -R18 ;  /* 0x0000000014127229 */ /* 0x020fd00000000812 */
[----:B------:R-:W-:-:S07]  /*0350*/  DFMA R8, -R18, UR6, R8 ;  /* 0x0000000612087c2b */ /* 0x000fce0008000108 */
[----:B------:R2:W-:Y:S01]  /*0360*/  STG.E.64 desc[UR4][R6.64], R8 ;  /* 0x0000000806007986 */ /* 0x0005e2000c101b04 */
[----:B0-----:R-:W-:-:S03]  /*0370*/  IMAD.WIDE.U32 R20, R5, 0x8, R12 ;  /* 0x0000000805147825 */ /* 0x001fc600078e000c */
[----:B------:R-:W3:Y:S04]  /*0380*/  LDG.E.64 R16, desc[UR4][R16.64] ;  /* 0x0000000410107981 */ /* 0x000ee8000c1e1b00 */
[----:B------:R-:W3:Y:S04]  /*0390*/  LDG.E.64 R14, desc[UR4][R14.64] ;  /* 0x000000040e0e7981 */ /* 0x000ee8000c1e1b00 */
[----:B------:R-:W4:Y:S04]  /*03a0*/  LDG.E.64 R22, desc[UR4][R20.64+0x8] ;  /* 0x0000080414167981 */ /* 0x000f28000c1e1b00 */
[----:B------:R-:W4:Y:S04]  /*03b0*/  LDG.E.64 R24, desc[UR4][R20.64] ;  /* 0x0000000414187981 */ /* 0x000f28000c1e1b00 */
[----:B------:R-:W5:Y:S01]  /*03c0*/  LDG.E.64 R12, desc[UR4][R10.64] ;  /* 0x000000040a0c7981 */ /* 0x000f62000c1e1b00 */
[----:B---3--:R-:W-:-:S02]  /*03d0*/  DADD R18, R16, R14 ;  /* 0x0000000010127229 */ /* 0x008fc4000000000e */
[----:B----4-:R-:W-:-:S06]  /*03e0*/  DADD R22, R22, -R24 ;  /* 0x0000000016167229 */ /* 0x010fcc0000000818 */
[----:B-----5:R-:W-:-:S08]  /*03f0*/  DADD R12, R12, -R18 ;  /* 0x000000000c0c7229 */ /* 0x020fd00000000812 */
[----:B------:R-:W-:-:S07]  /*0400*/  DFMA R12, R22, UR6, R12 ;  /* 0x00000006160c7c2b */ /* 0x000fce000800000c */
[----:B------:R2:W-:Y:S04]  /*0410*/  STG.E.64 desc[UR4][R10.64], R12 ;  /* 0x0000000c0a007986 */ /* 0x0005e8000c101b04 */
.L_x_1:
[----:B------:R-:W-:Y:S05]  /*0420*/  BSYNC.RECONVERGENT B0 ;  /* 0x0000000000007941 */ /* 0x000fea0003800200 */
.L_x_0:
[----:B-1----:R-:W3:Y:S01]  /*0430*/  @!P1 LDG.E.64 R2, desc[UR4][R2.64+0x20] ;  /* 0x0000200402029981 */ /* 0x002ee2000c1e1b00 */
[----:B--2---:R-:W0:Y:S08]  /*0440*/  LDC.64 R6, c[0x0][0x380] ;  /* 0x0000e000ff067b82 */ /* 0x004e300000000a00 */
[----:B------:R-:W1:Y:S08]  /*0450*/  @!P1 LDC.64 R8, c[0x0][0x388] ;  /* 0x0000e200ff089b82 */ /* 0x000e700000000a00 */
[----:B------:R-:W2:Y:S01]  /*0460*/  LDC.64 R10, c[0x0][0x388] ;  /* 0x0000e200ff0a7b82 */ /* 0x000ea20000000a00 */
[----:B0-----:R-:W-:-:S05]  /*0470*/  @!P1 IMAD.WIDE R6, R5, 0x8, R6 ;  /* 0x0000000805069825 */ /* 0x001fca00078e0206 */
[----:B---3--:R0:W-:Y:S04]  /*0480*/  @!P1 STG.E.64 desc[UR4][R6.64], R2 ;  /* 0x0000000206009986 */ /* 0x0081e8000c101b04 */
[----:B-1----:R-:W3:Y:S01]  /*0490*/  @!P1 LDG.E.64 R8, desc[UR4][R8.64+0x20] ;  /* 0x0000200408089981 */ /* 0x002ee2000c1e1b00 */
[----:B------:R-:W1:Y:S01]  /*04a0*/  @!P1 LDC.64 R12, c[0x0][0x390] ;  /* 0x0000e400ff0c9b82 */ /* 0x000e620000000a00 */
[----:B--2---:R-:W-:Y:S01]  /*04b0*/  @!P1 IMAD.WIDE R10, R5, 0x8, R10 ;  /* 0x00000008050a9825 */ /* 0x004fe200078e020a */
[----:B------:R-:W-:-:S04]  /*04c0*/  IADD3 R14, PT, PT, R0, -0x2, RZ ;  /* 0xfffffffe000e7810 */ /* 0x000fc80007ffe0ff */
[C---:B------:R-:W-:Y:S02]  /*04d0*/  ISETP.NE.AND P0, PT, R5.reuse, R14, PT ;  /* 0x0000000e0500720c */ /* 0x040fe40003f05270 */
[----:B------:R-:W0:Y:S11]  /*04e0*/  @!P1 LDC.64 R14, c[0x0][0x390] ;  /* 0x0000e400ff0e9b82 */ /* 0x000e360000000a00 */
[----:B------:R-:W2:Y:S01]  /*04f0*/  @!P0 LDC.64 R16, c[0x0][0x380] ;  /* 0x0000e000ff108b82 */ /* 0x000ea20000000a00 */
[----:B---3--:R3:W-:Y:S04]  /*0500*/  @!P1 STG.E.64 desc[UR4][R10.64], R8 ;  /* 0x000000080a009986 */ /* 0x0087e8000c101b04 */
[----:B-1----:R-:W4:Y:S01]  /*0510*/  @!P1 LDG.E.64 R12, desc[UR4][R12.64+0x20] ;  /* 0x000020040c0c9981 */ /* 0x002f22000c1e1b00 */
[----:B0-----:R-:W-:-:S02]  /*0520*/  @!P1 IMAD.WIDE R2, R5, 0x8, R14 ;  /* 0x0000000805029825 */ /* 0x001fc400078e020e */
[----:B------:R-:W0:Y:S08]  /*0530*/  LDC.64 R14, c[0x0][0x380] ;  /* 0x0000e000ff0e7b82 */ /* 0x000e300000000a00 */
[----:B------:R-:W1:Y:S08]  /*0540*/  @!P0 LDC.64 R18, c[0x0][0x388] ;  /* 0x0000e200ff128b82 */ /* 0x000e700000000a00 */
[----:B---3--:R-:W3:Y:S01]  /*0550*/  LDC.64 R10, c[0x0][0x388] ;  /* 0x0000e200ff0a7b82 */ /* 0x008ee20000000a00 */
[----:B----4-:R4:W-:Y:S04]  /*0560*/  @!P1 STG.E.64 desc[UR4][R2.64], R12 ;  /* 0x0000000c02009986 */ /* 0x0109e8000c101b04 */
[----:B--2---:R-:W2:Y:S01]  /*0570*/  @!P0 LDG.E.64 R6, desc[UR4][R16.64+0x18] ;  /* 0x0000180410068981 */ /* 0x004ea2000c1e1b00 */
[----:B0-----:R-:W-:-:S02]  /*0580*/  @!P0 IMAD.WIDE R14, R5, 0x8, R14 ;  /* 0x00000008050e8825 */ /* 0x001fc400078e020e */
[----:B------:R-:W0:Y:S02]  /*0590*/  @!P0 LDC.64 R20, c[0x0][0x390] ;  /* 0x0000e400ff148b82 */ /* 0x000e240000000a00 */
[----:B---3--:R-:W-:-:S06]  /*05a0*/  @!P0 IMAD.WIDE R10, R5, 0x8, R10 ;  /* 0x00000008050a8825 */ /* 0x008fcc00078e020a */
[----:B----4-:R-:W3:Y:S01]  /*05b0*/  @!P0 LDC.64 R12, c[0x0][0x390] ;  /* 0x0000e400ff0c8b82 */ /* 0x010ee20000000a00 */
[----:B--2---:R2:W-:Y:S04]  /*05c0*/  @!P0 STG.E.64 desc[UR4][R14.64], R6 ;  /* 0x000000060e008986 */ /* 0x0045e8000c101b04 */
[----:B-1----:R-:W4:Y:S01]  /*05d0*/  @!P0 LDG.E.64 R8, desc[UR4][R18.64+0x18] ;  /* 0x0000180412088981 */ /* 0x002f22000c1e1b00 */
[----:B---3--:R-:W-:-:S03]  /*05e0*/  @!P0 IMAD.WIDE R12, R5, 0x8, R12 ;  /* 0x00000008050c8825 */ /* 0x008fc600078e020c */
[----:B----4-:R2:W-:Y:S04]  /*05f0*/  @!P0 STG.E.64 desc[UR4][R10.64], R8 ;  /* 0x000000080a008986 */ /* 0x0105e8000c101b04 */
[----:B0-----:R-:W3:Y:S01]  /*0600*/  @!P0 LDG.E.64 R2, desc[UR4][R20.64+0x18] ;  /* 0x0000180414028981 */ /* 0x001ee2000c1e1b00 */
[C---:B------:R-:W-:Y:S01]  /*0610*/  ISETP.NE.AND P1, PT, R5.reuse, R4, PT ;  /* 0x000000040500720c */ /* 0x040fe20003f25270 */
[----:B------:R-:W-:Y:S01]  /*0620*/  BSSY.RECONVERGENT B0, `(.L_x_2) ;  /* 0x0000013000007945 */ /* 0x000fe20003800200 */
[----:B------:R-:W-:Y:S01]  /*0630*/  ISETP.NE.AND P2, PT, R5, 0x1, PT ;  /* 0x000000010500780c */ /* 0x000fe20003f45270 */
[----:B---3--:R2:W-:Y:S10]  /*0640*/  @!P0 STG.E.64 desc[UR4][R12.64], R2 ;  /* 0x000000020c008986 */ /* 0x0085f4000c101b04 */
[----:B------:R-:W-:Y:S05]  /*0650*/  @P1 BRA `(.L_x_3) ;  /* 0x00000000003c1947 */ /* 0x000fea0003800000 */
[----:B--2---:R-:W0:Y:S08]  /*0660*/  LDC.64 R2, c[0x0][0x380] ;  /* 0x0000e000ff027b82 */ /* 0x004e300000000a00 */
[----:B------:R-:W1:Y:S08]  /*0670*/  LDC.64 R6, c[0x0][0x380] ;  /* 0x0000e000ff067b82 */ /* 0x000e700000000a00 */
[----:B------:R-:W2:Y:S01]  /*0680*/  LDC.64 R12, c[0x0][0x388] ;  /* 0x0000e200ff0c7b82 */ /* 0x000ea20000000a00 */
[----:B0-----:R-:W3:Y:S07]  /*0690*/  LDG.E.64 R2, desc[UR4][R2.64+0x10] ;  /* 0x0000100402027981 */ /* 0x001eee000c1e1b00 */
[----:B------:R-:W0:Y:S01]  /*06a0*/  LDC.64 R8, c[0x0][0x388] ;  /* 0x0000e200ff087b82 */ /* 0x000e220000000a00 */
[----:B-1----:R-:W-:-:S07]  /*06b0*/  IMAD.WIDE R10, R5, 0x8, R6 ;  /* 0x00000008050a7825 */ /* 0x002fce00078e0206 */
[----:B------:R-:W1:Y:S08]  /*06c0*/  LDC.64 R16, c[0x0][0x390] ;  /* 0x0000e400ff107b82 */ /* 0x000e700000000a00 */
[----:B------:R-:W4:Y:S01]  /*06d0*/  LDC.64 R18, c[0x0][0x390] ;  /* 0x0000e400ff127b82 */ /* 0x000f220000000a00 */
[----:B---3--:R3:W-:Y:S04]  /*06e0*/  STG.E.64 desc[UR4][R10.64], R2 ;  /* 0x000000020a007986 */ /* 0x0087e8000c101b04 */
[----:B--2---:R-:W2:Y:S01]  /*06f0*/  LDG.E.64 R6, desc[UR4][R12.64+0x10] ;  /* 0x000010040c067981 */ /* 0x004ea2000c1e1b00 */
[----:B0-----:R-:W-:-:S05]  /*0700*/  IMAD.WIDE R14, R5, 0x8, R8 ;  /* 0x00000008050e7825 */ /* 0x001fca00078e0208 */
[----:B--2---:R3:W-:Y:S04]  /*0710*/  STG.E.64 desc[UR4][R14.64], R6 ;  /* 0x000000060e007986 */ /* 0x0047e8000c101b04 */
[----:B-1----:R-:W2:Y:S01]  /*0720*/  LDG.E.64 R8, desc[UR4][R16.64+0x10] ;  /* 0x0000100410087981 */ /* 0x002ea2000c1e1b00 */
[----:B----4-:R-:W-:-:S05]  /*0730*/  IMAD.WIDE R18, R5, 0x8, R18 ;  /* 0x0000000805127825 */ /* 0x010fca00078e0212 */
[----:B--2---:R3:W-:Y:S02]  /*0740*/  STG.E.64 desc[UR4][R18.64], R8 ;  /* 0x0000000812007986 */ /* 0x0047e4000c101b04 */
.L_x_3:
[----:B------:R-:W-:Y:S05]  /*0750*/  BSYNC.RECONVERGENT B0 ;  /* 0x0000000000007941 */ /* 0x000fea0003800200 */
.L_x_2:
[----:B------:R-:W-:Y:S05]  /*0760*/  @!P2 BRA `(.L_x_4) ;  /* 0x000000000048a947 */ /* 0x000fea0003800000 */
[----:B------:R-:W-:-:S13]  /*0770*/  ISETP.NE.AND P0, PT, R5, RZ, PT ;  /* 0x000000ff0500720c */ /* 0x000fda0003f05270 */
[----:B------:R-:W-:Y:S05]  /*0780*/  @P0 EXIT ;  /* 0x000000000000094d */ /* 0x000fea0003800000 */
[----:B--23--:R-:W0:Y:S08]  /*0790*/  LDC.64 R2, c[0x0][0x380] ;  /* 0x0000e000ff027b82 */ /* 0x00ce300000000a00 */
[----:B------:R-:W1:Y:S08]  /*07a0*/  LDC.64 R4, c[0x0][0x388] ;  /* 0x0000e200ff047b82 */ /* 0x000e700000000a00 */
[----:B------:R-:W2:Y:S01]  /*07b0*/  LDC.64 R8, c[0x0][0x380] ;  /* 0x0000e000ff087b82 */ /* 0x000ea20000000a00 */
[----:B0-----:R-:W-:-:S07]  /*07c0*/  IMAD.WIDE R2, R0, 0x8, R2 ;  /* 0x0000000800027825 */ /* 0x001fce00078e0202 */
[----:B------:R-:W0:Y:S01]  /*07d0*/  LDC.64 R6, c[0x0][0x390] ;  /* 0x0000e400ff067b82 */ /* 0x000e220000000a00 */
[----:B------:R-:W2:Y:S01]  /*07e0*/  LDG.E.64 R2, desc[UR4][R2.64+-0x28] ;  /* 0xffffd80402027981 */ /* 0x000ea2000c1e1b00 */
[----:B-1----:R-:W-:-:S06]  /*07f0*/  IMAD.WIDE R4, R0, 0x8, R4 ;  /* 0x0000000800047825 */ /* 0x002fcc00078e0204 */
[----:B------:R-:W1:Y:S01]  /*0800*/  LDC.64 R10, c[0x0][0x388] ;  /* 0x0000e200ff0a7b82 */ /* 0x000e620000000a00 */
[----:B--2---:R-:W-:Y:S04]  /*0810*/  STG.E.64 desc[UR4][R8.64], R2 ;  /* 0x0000000208007986 */ /* 0x004fe8000c101b04 */
[----:B------:R-:W1:Y:S01]  /*0820*/  LDG.E.64 R4, desc[UR4][R4.64+-0x28] ;  /* 0xffffd80404047981 */ /* 0x000e62000c1e1b00 */
[----:B0-----:R-:W-:Y:S02]  /*0830*/  IMAD.WIDE R6, R0, 0x8, R6 ;  /* 0x0000000800067825 */ /* 0x001fe400078e0206 */
[----:B------:R-:W0:Y:S01]  /*0840*/  LDC.64 R12, c[0x0][0x390] ;  /* 0x0000e400ff0c7b82 */ /* 0x000e220000000a00 */
[----:B-1----:R-:W-:Y:S04]  /*0850*/  STG.E.64 desc[UR4][R10.64], R4 ;  /* 0x000000040a007986 */ /* 0x002fe8000c101b04 */
[----:B------:R-:W0:Y:S04]  /*0860*/  LDG.E.64 R6, desc[UR4][R6.64+-0x28] ;  /* 0xffffd80406067981 */ /* 0x000e28000c1e1b00 */
[----:B0-----:R-:W-:Y:S01]  /*0870*/  STG.E.64 desc[UR4][R12.64], R6 ;  /* 0x000000060c007986 */ /* 0x001fe2000c101b04 */
[----:B------:R-:W-:Y:S05]  /*0880*/  EXIT ;  /* 0x000000000000794d */ /* 0x000fea0003800000 */
.L_x_4:
        /* <DEDUP_REMOVED lines=16> */
.L_x_5:
[----:B------:R-:W-:-:S00]  /*0990*/  BRA `(.L_x_5) ;  /* 0xfffffffc00fc7947 */ /* 0x000fc0000383ffff */
[----:B------:R-:W-:-:S00]  /*09a0*/  NOP ;  /* 0x0000000000007918 */ /* 0x000fc00000000000 */
        /* <DEDUP_REMOVED lines=13> */
.L_x_6:


//--------------------- .nv.shared.reserved.0     --------------------------
	.section	.nv.shared.reserved.0,"aw",@nobits
	.weak		__nv_reservedSMEM_offset_0_alias
	.size		__nv_reservedSMEM_offset_0_alias, 0, 64
	.other		__nv_reservedSMEM_offset_0_alias,@"STO_CUDA_RESERVED_SHARED STV_DEFAULT"
__nv_reservedSMEM_offset_0_alias:
	.zero		0
	.zero		64


//--------------------- .nv.constant0._Z12efieldKernelPdS_S_S_S_S_S_S_S_S_S_id --------------------------
	.section	.nv.constant0._Z12efieldKernelPdS_S_S_S_S_S_S_S_S_S_id,"a",@progbits
	.sectionflags	@""
	.align	4
.nv.constant0._Z12efieldKernelPdS_S_S_S_S_S_S_S_S_S_id:
	.zero		1000


//--------------------- SYMBOLS --------------------------

	.type		.nv.reservedSmem.offset0,@object
	.size		.nv.reservedSmem.offset0,0x4
